	.headerflags	@"EF_CUDA_TEXMODE_UNIFIED EF_CUDA_64BIT_ADDRESS EF_CUDA_ACCELERATORS EF_CUDA_SM90 EF_CUDA_VIRTUAL_SM(EF_CUDA_SM90)"
	.elftype	@"ET_EXEC"


//--------------------- .nv.info                  --------------------------
	.section	.nv.info,"",@"SHT_CUDA_INFO"
	.align	4


	//----- nvinfo : EIATTR_REGCOUNT
	.align		4
        /*0000*/ 	.byte	0x04, 0x2f
        /*0002*/ 	.short	(.L_1 - .L_0)
	.align		4
.L_0:
        /*0004*/ 	.word	index@(triton_poi_fused_div_1)
        /*0008*/ 	.word	0x00000008


	//----- nvinfo : EIATTR_MIN_STACK_SIZE
	.align		4
.L_1:
        /*000c*/ 	.byte	0x04, 0x12
        /*000e*/ 	.short	(.L_3 - .L_2)
	.align		4
.L_2:
        /*0010*/ 	.word	index@(triton_poi_fused_div_1)
        /*0014*/ 	.word	0x00000000


	//----- nvinfo : EIATTR_FRAME_SIZE
	.align		4
.L_3:
        /*0018*/ 	.byte	0x04, 0x11
        /*001a*/ 	.short	(.L_5 - .L_4)
	.align		4
.L_4:
        /*001c*/ 	.word	index@(triton_poi_fused_div_1)
        /*0020*/ 	.word	0x00000000


	//----- nvinfo : EIATTR_MIN_STACK_SIZE
	.align		4
.L_5:
        /*0024*/ 	.byte	0x04, 0x12
        /*0026*/ 	.short	(.L_7 - .L_6)
	.align		4
.L_6:
        /*0028*/ 	.word	index@(triton_poi_fused_div_1)
        /*002c*/ 	.word	0x00000000
.L_7:


//--------------------- .nv.info.triton_poi_fused_div_1 --------------------------
	.section	.nv.info.triton_poi_fused_div_1,"",@"SHT_CUDA_INFO"
	.sectionflags	@""
	.align	4


	//----- nvinfo : EIATTR_CUDA_API_VERSION
	.align		4
        /*0000*/ 	.byte	0x04, 0x37
        /*0002*/ 	.short	(.L_9 - .L_8)
.L_8:
        /*0004*/ 	.word	0x0000007c


	//----- nvinfo : EIATTR_KPARAM_INFO
	.align		4
.L_9:
        /*0008*/ 	.byte	0x04, 0x17
        /*000a*/ 	.short	(.L_11 - .L_10)
.L_10:
        /*000c*/ 	.word	0x00000000
        /*0010*/ 	.short	0x0001
        /*0012*/ 	.short	0x0008
        /*0014*/ 	.byte	0x00, 0xf0, 0x11, 0x00


	//----- nvinfo : EIATTR_KPARAM_INFO
	.align		4
.L_11:
        /*0018*/ 	.byte	0x04, 0x17
        /*001a*/ 	.short	(.L_13 - .L_12)
.L_12:
        /*001c*/ 	.word	0x00000000
        /*0020*/ 	.short	0x0000
        /*0022*/ 	.short	0x0000
        /*0024*/ 	.byte	0x00, 0xf4, 0x21, 0x00


	//----- nvinfo : EIATTR_SPARSE_MMA_MASK
	.align		4
.L_13:
        /*0028*/ 	.byte	0x03, 0x50
        /*002a*/ 	.short	0x0000


	//----- nvinfo : EIATTR_MAXREG_COUNT
	.align		4
        /*002c*/ 	.byte	0x03, 0x1b
        /*002e*/ 	.short	0x00ff


	//----- nvinfo : EIATTR_EXIT_INSTR_OFFSETS
	.align		4
        /*0030*/ 	.byte	0x04, 0x1c
        /*0032*/ 	.short	(.L_15 - .L_14)


	//   ....[0]....
.L_14:
        /*0034*/ 	.word	0x000000f0


	//   ....[1]....
        /*0038*/ 	.word	0x00000130


	//----- nvinfo : EIATTR_REQNTID
	.align		4
.L_15:
        /*003c*/ 	.byte	0x04, 0x10
        /*003e*/ 	.short	(.L_17 - .L_16)
.L_16:
        /*0040*/ 	.word	0x00000080
        /*0044*/ 	.word	0x00000001
        /*0048*/ 	.word	0x00000001


	//----- nvinfo : EIATTR_CRS_STACK_SIZE
	.align		4
.L_17:
        /*004c*/ 	.byte	0x04, 0x1e
        /*004e*/ 	.short	(.L_19 - .L_18)
.L_18:
        /*0050*/ 	.word	0x00000000


	//----- nvinfo : EIATTR_CBANK_PARAM_SIZE
	.align		4
.L_19:
        /*0054*/ 	.byte	0x03, 0x19
        /*0056*/ 	.short	0x000c


	//----- nvinfo : EIATTR_PARAM_CBANK
	.align		4
        /*0058*/ 	.byte	0x04, 0x0a
        /*005a*/ 	.short	(.L_21 - .L_20)
	.align		4
.L_20:
        /*005c*/ 	.word	index@(.nv.constant0.triton_poi_fused_div_1)
        /*0060*/ 	.short	0x0210
        /*0062*/ 	.short	0x000c


	//----- nvinfo : EIATTR_SW_WAR
	.align		4
.L_21:
        /*0064*/ 	.byte	0x04, 0x36
        /*0066*/ 	.short	(.L_23 - .L_22)
.L_22:
        /*0068*/ 	.word	0x00000008
.L_23:


//--------------------- .nv.callgraph             --------------------------
	.section	.nv.callgraph,"",@"SHT_CUDA_CALLGRAPH"
	.align	4
	.sectionentsize	8
	.align		4
        /*0000*/ 	.word	0x00000000
	.align		4
        /*0004*/ 	.word	0xffffffff
	.align		4
        /*0008*/ 	.word	0x00000000
	.align		4
        /*000c*/ 	.word	0xfffffffe
	.align		4
        /*0010*/ 	.word	0x00000000
	.align		4
        /*0014*/ 	.word	0xfffffffd
	.align		4
        /*0018*/ 	.word	0x00000000
	.align		4
        /*001c*/ 	.word	0xfffffffc


//--------------------- .text.triton_poi_fused_div_1 --------------------------
	.section	.text.triton_poi_fused_div_1,"ax",@progbits
	.align	128
        .global         triton_poi_fused_div_1
        .type           triton_poi_fused_div_1,@function
        .size           triton_poi_fused_div_1,(.L_x_3 - triton_poi_fused_div_1)
        .other          triton_poi_fused_div_1,@"STO_CUDA_ENTRY STV_DEFAULT"
triton_poi_fused_div_1:
.text.triton_poi_fused_div_1:
[----:B------:R-:W0:Y:S02]  /*0000*/  LDC R1, c[0x0][0x28] ;  /* 0x00000a00ff017b82 */ /* 0x000e240000000800 */
[----:B------:R-:W1:Y:S01]  /*0010*/  S2R R0, SR_TID.X ;  /* 0x0000000000007919 */ /* 0x000e620000002100 */
[----:B------:R-:W2:Y:S01]  /*0020*/  LDC.64 R2, c[0x0][0x210] ;  /* 0x00008400ff027b82 */ /* 0x000ea20000000a00 */
[----:B------:R-:W-:Y:S01]  /*0030*/  ULDC.64 UR4, c[0x0][0x208] ;  /* 0x0000820000047ab9 */ /* 0x000fe20000000a00 */
[----:B------:R-:W-:Y:S01]  /*0040*/  BSSY B0, `(.L_x_0) ;  /* 0x000000a000007945 */ /* 0x000fe20003800000 */
[----:B------:R-:W3:Y:S01]  /*0050*/  S2R R5, SR_CTAID.X ;  /* 0x0000000000057919 */ /* 0x000ee20000002500 */
[----:B-1----:R-:W-:-:S04]  /*0060*/  SHF.L.U32 R0, R0, 0x1, RZ ;  /* 0x0000000100007819 */ /* 0x002fc800000006ff */
[----:B------:R-:W-:-:S04]  /*0070*/  LOP3.LUT R0, R0, 0xfe, RZ, 0xc0, !PT ;  /* 0x000000fe00007812 */ /* 0x000fc800078ec0ff */
[----:B---3--:R-:W-:-:S04]  /*0080*/  LEA R5, R5, R0, 0x8 ;  /* 0x0000000005057211 */ /* 0x008fc800078e40ff */
[C---:B------:R-:W-:Y:S01]  /*0090*/  ISETP.GE.AND P0, PT, R5.reuse, 0x100, PT ;  /* 0x000001000500780c */ /* 0x040fe20003f06270 */
[----:B--2---:R-:W-:Y:S01]  /*00a0*/  IMAD.WIDE R2, R5, 0x4, R2 ;  /* 0x0000000405027825 */ /* 0x004fe200078e0202 */
[----:B------:R-:W-:-:S11]  /*00b0*/  CS2R R4, SRZ ;  /* 0x0000000000047805 */ /* 0x000fd6000001ff00 */
[----:B------:R-:W-:Y:S05]  /*00c0*/  @P0 BRA `(.L_x_1) ;  /* 0x0000000000040947 */ /* 0x000fea0003800000 */
[----:B------:R1:W5:Y:S02]  /*00d0*/  LDG.E.64 R4, desc[UR4][R2.64] ;  /* 0x0000000402047981 */ /* 0x000364000c1e1b00 */
.L_x_1:
[----:B------:R-:W-:Y:S05]  /*00e0*/  BSYNC B0 ;  /* 0x0000000000007941 */ /* 0x000fea0003800000 */
.L_x_0:
[----:B------:R-:W-:Y:S05]  /*00f0*/  @P0 EXIT ;  /* 0x000000000000094d */ /* 0x000fea0003800000 */
[----:B-----5:R-:W-:Y:S01]  /*0100*/  FMUL R4, R4, 20 ;  /* 0x41a0000004047820 */ /* 0x020fe20000400000 */
[----:B------:R-:W-:-:S05]  /*0110*/  FMUL R5, R5, 20 ;  /* 0x41a0000005057820 */ /* 0x000fca0000400000 */
[----:B------:R-:W-:Y:S01]  /*0120*/  STG.E.64 desc[UR4][R2.64], R4 ;  /* 0x0000000402007986 */ /* 0x000fe2000c101b04 */
[----:B------:R-:W-:Y:S05]  /*0130*/  EXIT ;  /* 0x000000000000794d */ /* 0x000fea0003800000 */
.L_x_2:
[----:B------:R-:W-:-:S00]  /*0140*/  BRA `(.L_x_2) ;  /* 0xfffffffc00fc7947 */ /* 0x000fc0000383ffff */
[----:B------:R-:W-:-:S00]  /*0150*/  NOP ;  /* 0x0000000000007918 */ /* 0x000fc00000000000 */
        /* <DEDUP_REMOVED lines=10> */
.L_x_3:


//--------------------- .nv.constant0.triton_poi_fused_div_1 --------------------------
	.section	.nv.constant0.triton_poi_fused_div_1,"a",@progbits
	.sectionflags	@""
	.align	4
.nv.constant0.triton_poi_fused_div_1:
	.zero		540
